//
// Generated by NVIDIA NVVM Compiler
//
// Compiler Build ID: CL-36424714
// Cuda compilation tools, release 13.0, V13.0.88
// Based on NVVM 20.0.0
//

.version 9.0
.target sm_100
.address_size 64

	// .globl	_Z3s2hiiPfiP6__halfi

.visible .entry _Z3s2hiiPfiP6__halfi(
	.param .u32 _Z3s2hiiPfiP6__halfi_param_0,
	.param .u32 _Z3s2hiiPfiP6__halfi_param_1,
	.param .u64 .ptr .align 1 _Z3s2hiiPfiP6__halfi_param_2,
	.param .u32 _Z3s2hiiPfiP6__halfi_param_3,
	.param .u64 .ptr .align 1 _Z3s2hiiPfiP6__halfi_param_4,
	.param .u32 _Z3s2hiiPfiP6__halfi_param_5
)
{
	.reg .pred 	%p<4>;
	.reg .b16 	%rs<2>;
	.reg .b32 	%r<17>;
	.reg .b32 	%f<2>;
	.reg .b64 	%rd<9>;

	ld.param.u32 	%r5, [_Z3s2hiiPfiP6__halfi_param_0];
	ld.param.u32 	%r6, [_Z3s2hiiPfiP6__halfi_param_1];
	ld.param.u64 	%rd1, [_Z3s2hiiPfiP6__halfi_param_2];
	ld.param.u32 	%r3, [_Z3s2hiiPfiP6__halfi_param_3];
	ld.param.u64 	%rd2, [_Z3s2hiiPfiP6__halfi_param_4];
	ld.param.u32 	%r4, [_Z3s2hiiPfiP6__halfi_param_5];
	mov.u32 	%r8, %tid.x;
	mov.u32 	%r9, %ntid.x;
	mov.u32 	%r10, %ctaid.x;
	mad.lo.s32 	%r1, %r9, %r10, %r8;
	mov.u32 	%r11, %tid.y;
	mov.u32 	%r12, %ntid.y;
	mov.u32 	%r13, %ctaid.y;
	mad.lo.s32 	%r14, %r12, %r13, %r11;
	setp.ge.s32 	%p1, %r1, %r5;
	setp.ge.s32 	%p2, %r14, %r6;
	or.pred  	%p3, %p1, %p2;
	@%p3 bra 	$L__BB0_2;
	cvta.to.global.u64 	%rd3, %rd1;
	cvta.to.global.u64 	%rd4, %rd2;
	mad.lo.s32 	%r15, %r3, %r14, %r1;
	mul.wide.s32 	%rd5, %r15, 4;
	add.s64 	%rd6, %rd3, %rd5;
	ld.global.f32 	%f1, [%rd6];
	// begin inline asm
	{  cvt.rn.f16.f32 %rs1, %f1;}

	// end inline asm
	mad.lo.s32 	%r16, %r4, %r14, %r1;
	mul.wide.s32 	%rd7, %r16, 2;
	add.s64 	%rd8, %rd4, %rd7;
	st.global.u16 	[%rd8], %rs1;
$L__BB0_2:
	ret;

}
	// .globl	_Z7vecnormIfEvPT_iS1_ii
.visible .entry _Z7vecnormIfEvPT_iS1_ii(
	.param .u64 .ptr .align 1 _Z7vecnormIfEvPT_iS1_ii_param_0,
	.param .u32 _Z7vecnormIfEvPT_iS1_ii_param_1,
	.param .u64 .ptr .align 1 _Z7vecnormIfEvPT_iS1_ii_param_2,
	.param .u32 _Z7vecnormIfEvPT_iS1_ii_param_3,
	.param .u32 _Z7vecnormIfEvPT_iS1_ii_param_4
)
{
	.reg .pred 	%p<7>;
	.reg .b32 	%r<29>;
	.reg .b32 	%f<25>;
	.reg .b64 	%rd<15>;

	ld.param.u64 	%rd3, [_Z7vecnormIfEvPT_iS1_ii_param_0];
	ld.param.u32 	%r17, [_Z7vecnormIfEvPT_iS1_ii_param_1];
	ld.param.u64 	%rd2, [_Z7vecnormIfEvPT_iS1_ii_param_2];
	ld.param.u32 	%r19, [_Z7vecnormIfEvPT_iS1_ii_param_3];
	ld.param.u32 	%r18, [_Z7vecnormIfEvPT_iS1_ii_param_4];
	cvta.to.global.u64 	%rd1, %rd3;
	mov.u32 	%r20, %ctaid.x;
	mov.u32 	%r21, %ntid.x;
	mov.u32 	%r22, %tid.x;
	mad.lo.s32 	%r1, %r20, %r21, %r22;
	setp.ge.s32 	%p1, %r1, %r19;
	@%p1 bra 	$L__BB1_9;
	setp.lt.s32 	%p2, %r18, 1;
	mov.f32 	%f24, 0f00000000;
	@%p2 bra 	$L__BB1_8;
	and.b32  	%r2, %r18, 3;
	setp.lt.u32 	%p3, %r18, 4;
	mov.f32 	%f24, 0f00000000;
	mov.b32 	%r26, 0;
	@%p3 bra 	$L__BB1_5;
	and.b32  	%r26, %r18, 2147483644;
	neg.s32 	%r25, %r26;
	shl.b32 	%r5, %r17, 2;
	mov.f32 	%f24, 0f00000000;
	mul.wide.s32 	%rd6, %r17, 4;
	mov.u32 	%r24, %r1;
$L__BB1_4:
	.pragma "nounroll";
	mul.wide.s32 	%rd4, %r24, 4;
	add.s64 	%rd5, %rd1, %rd4;
	ld.global.f32 	%f12, [%rd5];
	fma.rn.f32 	%f13, %f12, %f12, %f24;
	add.s64 	%rd7, %rd5, %rd6;
	ld.global.f32 	%f14, [%rd7];
	fma.rn.f32 	%f15, %f14, %f14, %f13;
	add.s64 	%rd8, %rd7, %rd6;
	ld.global.f32 	%f16, [%rd8];
	fma.rn.f32 	%f17, %f16, %f16, %f15;
	add.s64 	%rd9, %rd8, %rd6;
	ld.global.f32 	%f18, [%rd9];
	fma.rn.f32 	%f24, %f18, %f18, %f17;
	add.s32 	%r25, %r25, 4;
	add.s32 	%r24, %r24, %r5;
	setp.ne.s32 	%p4, %r25, 0;
	@%p4 bra 	$L__BB1_4;
$L__BB1_5:
	setp.eq.s32 	%p5, %r2, 0;
	@%p5 bra 	$L__BB1_8;
	mad.lo.s32 	%r28, %r26, %r17, %r1;
	neg.s32 	%r27, %r2;
$L__BB1_7:
	.pragma "nounroll";
	mul.wide.s32 	%rd10, %r28, 4;
	add.s64 	%rd11, %rd1, %rd10;
	ld.global.f32 	%f19, [%rd11];
	fma.rn.f32 	%f24, %f19, %f19, %f24;
	add.s32 	%r28, %r28, %r17;
	add.s32 	%r27, %r27, 1;
	setp.ne.s32 	%p6, %r27, 0;
	@%p6 bra 	$L__BB1_7;
$L__BB1_8:
	cvta.to.global.u64 	%rd12, %rd2;
	mul.wide.s32 	%rd13, %r1, 4;
	add.s64 	%rd14, %rd12, %rd13;
	st.global.f32 	[%rd14], %f24;
$L__BB1_9:
	ret;

}
	// .globl	_Z3rbfIffEviiPT_iS1_S1_S1_iT0_S1_S1_
.visible .entry _Z3rbfIffEviiPT_iS1_S1_S1_iT0_S1_S1_(
	.param .u32 _Z3rbfIffEviiPT_iS1_S1_S1_iT0_S1_S1__param_0,
	.param .u32 _Z3rbfIffEviiPT_iS1_S1_S1_iT0_S1_S1__param_1,
	.param .u64 .ptr .align 1 _Z3rbfIffEviiPT_iS1_S1_S1_iT0_S1_S1__param_2,
	.param .u32 _Z3rbfIffEviiPT_iS1_S1_S1_iT0_S1_S1__param_3,
	.param .u64 .ptr .align 1 _Z3rbfIffEviiPT_iS1_S1_S1_iT0_S1_S1__param_4,
	.param .u64 .ptr .align 1 _Z3rbfIffEviiPT_iS1_S1_S1_iT0_S1_S1__param_5,
	.param .u64 .ptr .align 1 _Z3rbfIffEviiPT_iS1_S1_S1_iT0_S1_S1__param_6,
	.param .u32 _Z3rbfIffEviiPT_iS1_S1_S1_iT0_S1_S1__param_7,
	.param .f32 _Z3rbfIffEviiPT_iS1_S1_S1_iT0_S1_S1__param_8,
	.param .u64 .ptr .align 1 _Z3rbfIffEviiPT_iS1_S1_S1_iT0_S1_S1__param_9,
	.param .u64 .ptr .align 1 _Z3rbfIffEviiPT_iS1_S1_S1_iT0_S1_S1__param_10
)
{
	.reg .pred 	%p<4>;
	.reg .b32 	%r<17>;
	.reg .b32 	%f<15>;
	.reg .b64 	%rd<24>;

	ld.param.u32 	%r5, [_Z3rbfIffEviiPT_iS1_S1_S1_iT0_S1_S1__param_0];
	ld.param.u32 	%r6, [_Z3rbfIffEviiPT_iS1_S1_S1_iT0_S1_S1__param_1];
	ld.param.u32 	%r3, [_Z3rbfIffEviiPT_iS1_S1_S1_iT0_S1_S1__param_3];
	ld.param.u64 	%rd2, [_Z3rbfIffEviiPT_iS1_S1_S1_iT0_S1_S1__param_4];
	ld.param.u64 	%rd3, [_Z3rbfIffEviiPT_iS1_S1_S1_iT0_S1_S1__param_5];
	ld.param.u64 	%rd4, [_Z3rbfIffEviiPT_iS1_S1_S1_iT0_S1_S1__param_6];
	ld.param.u32 	%r4, [_Z3rbfIffEviiPT_iS1_S1_S1_iT0_S1_S1__param_7];
	ld.param.f32 	%f1, [_Z3rbfIffEviiPT_iS1_S1_S1_iT0_S1_S1__param_8];
	ld.param.u64 	%rd5, [_Z3rbfIffEviiPT_iS1_S1_S1_iT0_S1_S1__param_9];
	ld.param.u64 	%rd6, [_Z3rbfIffEviiPT_iS1_S1_S1_iT0_S1_S1__param_10];
	mov.u32 	%r8, %ctaid.x;
	mov.u32 	%r9, %ntid.x;
	mov.u32 	%r10, %tid.x;
	mad.lo.s32 	%r1, %r8, %r9, %r10;
	mov.u32 	%r11, %ctaid.y;
	mov.u32 	%r12, %ntid.y;
	mov.u32 	%r13, %tid.y;
	mad.lo.s32 	%r14, %r11, %r12, %r13;
	setp.ge.s32 	%p1, %r1, %r5;
	setp.ge.s32 	%p2, %r14, %r6;
	or.pred  	%p3, %p1, %p2;
	@%p3 bra 	$L__BB2_2;
	ld.param.u64 	%rd23, [_Z3rbfIffEviiPT_iS1_S1_S1_iT0_S1_S1__param_2];
	cvta.to.global.u64 	%rd7, %rd5;
	cvta.to.global.u64 	%rd8, %rd6;
	cvta.to.global.u64 	%rd9, %rd2;
	cvta.to.global.u64 	%rd10, %rd3;
	cvta.to.global.u64 	%rd11, %rd4;
	cvta.to.global.u64 	%rd12, %rd23;
	mul.wide.s32 	%rd13, %r1, 4;
	add.s64 	%rd14, %rd7, %rd13;
	ld.global.f32 	%f2, [%rd14];
	mul.wide.u32 	%rd15, %r14, 4;
	add.s64 	%rd16, %rd8, %rd15;
	ld.global.f32 	%f3, [%rd16];
	mul.f32 	%f4, %f2, %f3;
	add.s64 	%rd17, %rd9, %rd13;
	ld.global.f32 	%f5, [%rd17];
	add.s64 	%rd18, %rd10, %rd15;
	ld.global.f32 	%f6, [%rd18];
	add.f32 	%f7, %f5, %f6;
	mad.lo.s32 	%r15, %r4, %r14, %r1;
	mul.wide.s32 	%rd19, %r15, 4;
	add.s64 	%rd20, %rd11, %rd19;
	ld.global.f32 	%f8, [%rd20];
	add.f32 	%f9, %f8, %f8;
	sub.f32 	%f10, %f7, %f9;
	mul.f32 	%f11, %f10, %f1;
	mul.f32 	%f12, %f11, 0fBFB8AA3B;
	ex2.approx.f32 	%f13, %f12;
	mul.f32 	%f14, %f4, %f13;
	mad.lo.s32 	%r16, %r3, %r14, %r1;
	mul.wide.s32 	%rd21, %r16, 4;
	add.s64 	%rd22, %rd12, %rd21;
	st.global.f32 	[%rd22], %f14;
$L__BB2_2:
	ret;

}


// ===== COMPILED SASS (sm_100) =====

	.target	sm_100

	.elftype	@"ET_EXEC"


//--------------------- .note.nv.tkinfo           --------------------------
	.section	.note.nv.tkinfo,"",@"SHT_NOTE"
	.sectionflags	@"SHF_NOTE_NV_TKINFO"
	.tkinfo
        /*0018*/ 	.word	0x00000002
        /*0030*/ 	.string	""
        /*0030*/ 	.string	"ptxas"
        /*0030*/ 	.string	"Cuda compilation tools, release 13.0, V13.0.88"
        /*0030*/ 	.string	"Build cuda_13.0.r13.0/compiler.36424714_0"
        /*0030*/ 	.string	"-arch sm_100 -m 64 "



//--------------------- .note.nv.cuinfo           --------------------------
	.section	.note.nv.cuinfo,"",@"SHT_NOTE"
	.sectionflags	@"SHF_NOTE_NV_CUINFO"
        /*0018*/ 	.short	0x0002
        /*001a*/ 	.short	0x0064
        /*001c*/ 	.short	0x0082
	.zero		2


//--------------------- .nv.info                  --------------------------
	.section	.nv.info,"",@"SHT_CUDA_INFO"
	.align	4


	//----- nvinfo : EIATTR_REGCOUNT
	.align		4
        /*0000*/ 	.byte	0x04, 0x2f
        /*0002*/ 	.short	(.L_1 - .L_0)
	.align		4
.L_0:
        /*0004*/ 	.word	index@(_Z3s2hiiPfiP6__halfi)
        /*0008*/ 	.word	0x0000000a


	//----- nvinfo : EIATTR_FRAME_SIZE
	.align		4
.L_1:
        /*000c*/ 	.byte	0x04, 0x11
        /*000e*/ 	.short	(.L_3 - .L_2)
	.align		4
.L_2:
        /*0010*/ 	.word	index@(_Z3s2hiiPfiP6__halfi)
        /*0014*/ 	.word	0x00000000


	//----- nvinfo : EIATTR_REGCOUNT
	.align		4
.L_3:
        /*0018*/ 	.byte	0x04, 0x2f
        /*001a*/ 	.short	(.L_5 - .L_4)
	.align		4
.L_4:
        /*001c*/ 	.word	index@(_Z7vecnormIfEvPT_iS1_ii)
        /*0020*/ 	.word	0x00000014


	//----- nvinfo : EIATTR_FRAME_SIZE
	.align		4
.L_5:
        /*0024*/ 	.byte	0x04, 0x11
        /*0026*/ 	.short	(.L_7 - .L_6)
	.align		4
.L_6:
        /*0028*/ 	.word	index@(_Z7vecnormIfEvPT_iS1_ii)
        /*002c*/ 	.word	0x00000000


	//----- nvinfo : EIATTR_REGCOUNT
	.align		4
.L_7:
        /*0030*/ 	.byte	0x04, 0x2f
        /*0032*/ 	.short	(.L_9 - .L_8)
	.align		4
.L_8:
        /*0034*/ 	.word	index@(_Z3rbfIffEviiPT_iS1_S1_S1_iT0_S1_S1_)
        /*0038*/ 	.word	0x00000012


	//----- nvinfo : EIATTR_FRAME_SIZE
	.align		4
.L_9:
        /*003c*/ 	.byte	0x04, 0x11
        /*003e*/ 	.short	(.L_11 - .L_10)
	.align		4
.L_10:
        /*0040*/ 	.word	index@(_Z3rbfIffEviiPT_iS1_S1_S1_iT0_S1_S1_)
        /*0044*/ 	.word	0x00000000


	//----- nvinfo : EIATTR_MIN_STACK_SIZE
	.align		4
.L_11:
        /*0048*/ 	.byte	0x04, 0x12
        /*004a*/ 	.short	(.L_13 - .L_12)
	.align		4
.L_12:
        /*004c*/ 	.word	index@(_Z3rbfIffEviiPT_iS1_S1_S1_iT0_S1_S1_)
        /*0050*/ 	.word	0x00000000


	//----- nvinfo : EIATTR_MIN_STACK_SIZE
	.align		4
.L_13:
        /*0054*/ 	.byte	0x04, 0x12
        /*0056*/ 	.short	(.L_15 - .L_14)
	.align		4
.L_14:
        /*0058*/ 	.word	index@(_Z7vecnormIfEvPT_iS1_ii)
        /*005c*/ 	.word	0x00000000


	//----- nvinfo : EIATTR_MIN_STACK_SIZE
	.align		4
.L_15:
        /*0060*/ 	.byte	0x04, 0x12
        /*0062*/ 	.short	(.L_17 - .L_16)
	.align		4
.L_16:
        /*0064*/ 	.word	index@(_Z3s2hiiPfiP6__halfi)
        /*0068*/ 	.word	0x00000000
.L_17:


//--------------------- .nv.compat                --------------------------
	.section	.nv.compat,"",@"SHT_CUDA_COMPAT_INFO"
	.align	4
        /*0000*/ 	.byte	0x02, 0x09, 0x00, 0x00, 0x02, 0x02, 0x01, 0x00, 0x02, 0x05, 0x05, 0x00, 0x03, 0x07, 0x01, 0x01
        /*0010*/ 	.byte	0x02, 0x03, 0x00, 0x00, 0x02, 0x06, 0x01, 0x00, 0x04, 0x0b, 0x08, 0x00, 0x01, 0x00, 0x00, 0x00
        /*0020*/ 	.byte	0x00, 0x00, 0x00, 0x00


//--------------------- .nv.info._Z3rbfIffEviiPT_iS1_S1_S1_iT0_S1_S1_ --------------------------
	.section	.nv.info._Z3rbfIffEviiPT_iS1_S1_S1_iT0_S1_S1_,"",@"SHT_CUDA_INFO"
	.sectionflags	@""
	.align	4


	//----- nvinfo : EIATTR_CUDA_API_VERSION
	.align		4
        /*0000*/ 	.byte	0x04, 0x37
        /*0002*/ 	.short	(.L_19 - .L_18)
.L_18:
        /*0004*/ 	.word	0x00000082


	//----- nvinfo : EIATTR_KPARAM_INFO
	.align		4
.L_19:
        /*0008*/ 	.byte	0x04, 0x17
        /*000a*/ 	.short	(.L_21 - .L_20)
.L_20:
        /*000c*/ 	.word	0x00000000
        /*0010*/ 	.short	0x000a
        /*0012*/ 	.short	0x0040
        /*0014*/ 	.byte	0x00, 0xf5, 0x21, 0x00


	//----- nvinfo : EIATTR_KPARAM_INFO
	.align		4
.L_21:
        /*0018*/ 	.byte	0x04, 0x17
        /*001a*/ 	.short	(.L_23 - .L_22)
.L_22:
        /*001c*/ 	.word	0x00000000
        /*0020*/ 	.short	0x0009
        /*0022*/ 	.short	0x0038
        /*0024*/ 	.byte	0x00, 0xf5, 0x21, 0x00


	//----- nvinfo : EIATTR_KPARAM_INFO
	.align		4
.L_23:
        /*0028*/ 	.byte	0x04, 0x17
        /*002a*/ 	.short	(.L_25 - .L_24)
.L_24:
        /*002c*/ 	.word	0x00000000
        /*0030*/ 	.short	0x0008
        /*0032*/ 	.short	0x0034
        /*0034*/ 	.byte	0x00, 0xf0, 0x11, 0x00


	//----- nvinfo : EIATTR_KPARAM_INFO
	.align		4
.L_25:
        /*0038*/ 	.byte	0x04, 0x17
        /*003a*/ 	.short	(.L_27 - .L_26)
.L_26:
        /*003c*/ 	.word	0x00000000
        /*0040*/ 	.short	0x0007
        /*0042*/ 	.short	0x0030
        /*0044*/ 	.byte	0x00, 0xf0, 0x11, 0x00


	//----- nvinfo : EIATTR_KPARAM_INFO
	.align		4
.L_27:
        /*0048*/ 	.byte	0x04, 0x17
        /*004a*/ 	.short	(.L_29 - .L_28)
.L_28:
        /*004c*/ 	.word	0x00000000
        /*0050*/ 	.short	0x0006
        /*0052*/ 	.short	0x0028
        /*0054*/ 	.byte	0x00, 0xf5, 0x21, 0x00


	//----- nvinfo : EIATTR_KPARAM_INFO
	.align		4
.L_29:
        /*0058*/ 	.byte	0x04, 0x17
        /*005a*/ 	.short	(.L_31 - .L_30)
.L_30:
        /*005c*/ 	.word	0x00000000
        /*0060*/ 	.short	0x0005
        /*0062*/ 	.short	0x0020
        /*0064*/ 	.byte	0x00, 0xf5, 0x21, 0x00


	//----- nvinfo : EIATTR_KPARAM_INFO
	.align		4
.L_31:
        /*0068*/ 	.byte	0x04, 0x17
        /*006a*/ 	.short	(.L_33 - .L_32)
.L_32:
        /*006c*/ 	.word	0x00000000
        /*0070*/ 	.short	0x0004
        /*0072*/ 	.short	0x0018
        /*0074*/ 	.byte	0x00, 0xf5, 0x21, 0x00


	//----- nvinfo : EIATTR_KPARAM_INFO
	.align		4
.L_33:
        /*0078*/ 	.byte	0x04, 0x17
        /*007a*/ 	.short	(.L_35 - .L_34)
.L_34:
        /*007c*/ 	.word	0x00000000
        /*0080*/ 	.short	0x0003
        /*0082*/ 	.short	0x0010
        /*0084*/ 	.byte	0x00, 0xf0, 0x11, 0x00


	//----- nvinfo : EIATTR_KPARAM_INFO
	.align		4
.L_35:
        /*0088*/ 	.byte	0x04, 0x17
        /*008a*/ 	.short	(.L_37 - .L_36)
.L_36:
        /*008c*/ 	.word	0x00000000
        /*0090*/ 	.short	0x0002
        /*0092*/ 	.short	0x0008
        /*0094*/ 	.byte	0x00, 0xf5, 0x21, 0x00


	//----- nvinfo : EIATTR_KPARAM_INFO
	.align		4
.L_37:
        /*0098*/ 	.byte	0x04, 0x17
        /*009a*/ 	.short	(.L_39 - .L_38)
.L_38:
        /*009c*/ 	.word	0x00000000
        /*00a0*/ 	.short	0x0001
        /*00a2*/ 	.short	0x0004
        /*00a4*/ 	.byte	0x00, 0xf0, 0x11, 0x00


	//----- nvinfo : EIATTR_KPARAM_INFO
	.align		4
.L_39:
        /*00a8*/ 	.byte	0x04, 0x17
        /*00aa*/ 	.short	(.L_41 - .L_40)
.L_40:
        /*00ac*/ 	.word	0x00000000
        /*00b0*/ 	.short	0x0000
        /*00b2*/ 	.short	0x0000
        /*00b4*/ 	.byte	0x00, 0xf0, 0x11, 0x00


	//----- nvinfo : EIATTR_SPARSE_MMA_MASK
	.align		4
.L_41:
        /*00b8*/ 	.byte	0x03, 0x50
        /*00ba*/ 	.short	0x0000


	//----- nvinfo : EIATTR_MAXREG_COUNT
	.align		4
        /*00bc*/ 	.byte	0x03, 0x1b
        /*00be*/ 	.short	0x00ff


	//----- nvinfo : EIATTR_MERCURY_ISA_VERSION
	.align		4
        /*00c0*/ 	.byte	0x03, 0x5f
        /*00c2*/ 	.short	0x0101


	//----- nvinfo : EIATTR_VRC_CTA_INIT_COUNT
	.align		4
        /*00c4*/ 	.byte	0x02, 0x4a
	.zero		1
	.zero		1


	//----- nvinfo : EIATTR_EXIT_INSTR_OFFSETS
	.align		4
        /*00c8*/ 	.byte	0x04, 0x1c
        /*00ca*/ 	.short	(.L_43 - .L_42)


	//   ....[0]....
.L_42:
        /*00cc*/ 	.word	0x000000c0


	//   ....[1]....
        /*00d0*/ 	.word	0x000002f0


	//----- nvinfo : EIATTR_CBANK_PARAM_SIZE
	.align		4
.L_43:
        /*00d4*/ 	.byte	0x03, 0x19
        /*00d6*/ 	.short	0x0048


	//----- nvinfo : EIATTR_PARAM_CBANK
	.align		4
        /*00d8*/ 	.byte	0x04, 0x0a
        /*00da*/ 	.short	(.L_45 - .L_44)
	.align		4
.L_44:
        /*00dc*/ 	.word	index@(.nv.constant0._Z3rbfIffEviiPT_iS1_S1_S1_iT0_S1_S1_)
        /*00e0*/ 	.short	0x0380
        /*00e2*/ 	.short	0x0048


	//----- nvinfo : EIATTR_SW_WAR
	.align		4
.L_45:
        /*00e4*/ 	.byte	0x04, 0x36
        /*00e6*/ 	.short	(.L_47 - .L_46)
.L_46:
        /*00e8*/ 	.word	0x00000008
.L_47:


//--------------------- .nv.info._Z7vecnormIfEvPT_iS1_ii --------------------------
	.section	.nv.info._Z7vecnormIfEvPT_iS1_ii,"",@"SHT_CUDA_INFO"
	.sectionflags	@""
	.align	4


	//----- nvinfo : EIATTR_CUDA_API_VERSION
	.align		4
        /*0000*/ 	.byte	0x04, 0x37
        /*0002*/ 	.short	(.L_49 - .L_48)
.L_48:
        /*0004*/ 	.word	0x00000082


	//----- nvinfo : EIATTR_KPARAM_INFO
	.align		4
.L_49:
        /*0008*/ 	.byte	0x04, 0x17
        /*000a*/ 	.short	(.L_51 - .L_50)
.L_50:
        /*000c*/ 	.word	0x00000000
        /*0010*/ 	.short	0x0004
        /*0012*/ 	.short	0x001c
        /*0014*/ 	.byte	0x00, 0xf0, 0x11, 0x00


	//----- nvinfo : EIATTR_KPARAM_INFO
	.align		4
.L_51:
        /*0018*/ 	.byte	0x04, 0x17
        /*001a*/ 	.short	(.L_53 - .L_52)
.L_52:
        /*001c*/ 	.word	0x00000000
        /*0020*/ 	.short	0x0003
        /*0022*/ 	.short	0x0018
        /*0024*/ 	.byte	0x00, 0xf0, 0x11, 0x00


	//----- nvinfo : EIATTR_KPARAM_INFO
	.align		4
.L_53:
        /*0028*/ 	.byte	0x04, 0x17
        /*002a*/ 	.short	(.L_55 - .L_54)
.L_54:
        /*002c*/ 	.word	0x00000000
        /*0030*/ 	.short	0x0002
        /*0032*/ 	.short	0x0010
        /*0034*/ 	.byte	0x00, 0xf5, 0x21, 0x00


	//----- nvinfo : EIATTR_KPARAM_INFO
	.align		4
.L_55:
        /*0038*/ 	.byte	0x04, 0x17
        /*003a*/ 	.short	(.L_57 - .L_56)
.L_56:
        /*003c*/ 	.word	0x00000000
        /*0040*/ 	.short	0x0001
        /*0042*/ 	.short	0x0008
        /*0044*/ 	.byte	0x00, 0xf0, 0x11, 0x00


	//----- nvinfo : EIATTR_KPARAM_INFO
	.align		4
.L_57:
        /*0048*/ 	.byte	0x04, 0x17
        /*004a*/ 	.short	(.L_59 - .L_58)
.L_58:
        /*004c*/ 	.word	0x00000000
        /*0050*/ 	.short	0x0000
        /*0052*/ 	.short	0x0000
        /*0054*/ 	.byte	0x00, 0xf5, 0x21, 0x00


	//----- nvinfo : EIATTR_SPARSE_MMA_MASK
	.align		4
.L_59:
        /*0058*/ 	.byte	0x03, 0x50
        /*005a*/ 	.short	0x0000


	//----- nvinfo : EIATTR_MAXREG_COUNT
	.align		4
        /*005c*/ 	.byte	0x03, 0x1b
        /*005e*/ 	.short	0x00ff


	//----- nvinfo : EIATTR_MERCURY_ISA_VERSION
	.align		4
        /*0060*/ 	.byte	0x03, 0x5f
        /*0062*/ 	.short	0x0101


	//----- nvinfo : EIATTR_VRC_CTA_INIT_COUNT
	.align		4
        /*0064*/ 	.byte	0x02, 0x4a
	.zero		1
	.zero		1


	//----- nvinfo : EIATTR_EXIT_INSTR_OFFSETS
	.align		4
        /*0068*/ 	.byte	0x04, 0x1c
        /*006a*/ 	.short	(.L_61 - .L_60)


	//   ....[0]....
.L_60:
        /*006c*/ 	.word	0x00000070


	//   ....[1]....
        /*0070*/ 	.word	0x00000380


	//----- nvinfo : EIATTR_CBANK_PARAM_SIZE
	.align		4
.L_61:
        /*0074*/ 	.byte	0x03, 0x19
        /*0076*/ 	.short	0x0020


	//----- nvinfo : EIATTR_PARAM_CBANK
	.align		4
        /*0078*/ 	.byte	0x04, 0x0a
        /*007a*/ 	.short	(.L_63 - .L_62)
	.align		4
.L_62:
        /*007c*/ 	.word	index@(.nv.constant0._Z7vecnormIfEvPT_iS1_ii)
        /*0080*/ 	.short	0x0380
        /*0082*/ 	.short	0x0020


	//----- nvinfo : EIATTR_SW_WAR
	.align		4
.L_63:
        /*0084*/ 	.byte	0x04, 0x36
        /*0086*/ 	.short	(.L_65 - .L_64)
.L_64:
        /*0088*/ 	.word	0x00000008
.L_65:


//--------------------- .nv.info._Z3s2hiiPfiP6__halfi --------------------------
	.section	.nv.info._Z3s2hiiPfiP6__halfi,"",@"SHT_CUDA_INFO"
	.sectionflags	@""
	.align	4


	//----- nvinfo : EIATTR_CUDA_API_VERSION
	.align		4
        /*0000*/ 	.byte	0x04, 0x37
        /*0002*/ 	.short	(.L_67 - .L_66)
.L_66:
        /*0004*/ 	.word	0x00000082


	//----- nvinfo : EIATTR_KPARAM_INFO
	.align		4
.L_67:
        /*0008*/ 	.byte	0x04, 0x17
        /*000a*/ 	.short	(.L_69 - .L_68)
.L_68:
        /*000c*/ 	.word	0x00000000
        /*0010*/ 	.short	0x0005
        /*0012*/ 	.short	0x0020
        /*0014*/ 	.byte	0x00, 0xf0, 0x11, 0x00


	//----- nvinfo : EIATTR_KPARAM_INFO
	.align		4
.L_69:
        /*0018*/ 	.byte	0x04, 0x17
        /*001a*/ 	.short	(.L_71 - .L_70)
.L_70:
        /*001c*/ 	.word	0x00000000
        /*0020*/ 	.short	0x0004
        /*0022*/ 	.short	0x0018
        /*0024*/ 	.byte	0x00, 0xf5, 0x21, 0x00


	//----- nvinfo : EIATTR_KPARAM_INFO
	.align		4
.L_71:
        /*0028*/ 	.byte	0x04, 0x17
        /*002a*/ 	.short	(.L_73 - .L_72)
.L_72:
        /*002c*/ 	.word	0x00000000
        /*0030*/ 	.short	0x0003
        /*0032*/ 	.short	0x0010
        /*0034*/ 	.byte	0x00, 0xf0, 0x11, 0x00


	//----- nvinfo : EIATTR_KPARAM_INFO
	.align		4
.L_73:
        /*0038*/ 	.byte	0x04, 0x17
        /*003a*/ 	.short	(.L_75 - .L_74)
.L_74:
        /*003c*/ 	.word	0x00000000
        /*0040*/ 	.short	0x0002
        /*0042*/ 	.short	0x0008
        /*0044*/ 	.byte	0x00, 0xf5, 0x21, 0x00


	//----- nvinfo : EIATTR_KPARAM_INFO
	.align		4
.L_75:
        /*0048*/ 	.byte	0x04, 0x17
        /*004a*/ 	.short	(.L_77 - .L_76)
.L_76:
        /*004c*/ 	.word	0x00000000
        /*0050*/ 	.short	0x0001
        /*0052*/ 	.short	0x0004
        /*0054*/ 	.byte	0x00, 0xf0, 0x11, 0x00


	//----- nvinfo : EIATTR_KPARAM_INFO
	.align		4
.L_77:
        /*0058*/ 	.byte	0x04, 0x17
        /*005a*/ 	.short	(.L_79 - .L_78)
.L_78:
        /*005c*/ 	.word	0x00000000
        /*0060*/ 	.short	0x0000
        /*0062*/ 	.short	0x0000
        /*0064*/ 	.byte	0x00, 0xf0, 0x11, 0x00


	//----- nvinfo : EIATTR_SPARSE_MMA_MASK
	.align		4
.L_79:
        /*0068*/ 	.byte	0x03, 0x50
        /*006a*/ 	.short	0x0000


	//----- nvinfo : EIATTR_MAXREG_COUNT
	.align		4
        /*006c*/ 	.byte	0x03, 0x1b
        /*006e*/ 	.short	0x00ff


	//----- nvinfo : EIATTR_MERCURY_ISA_VERSION
	.align		4
        /*0070*/ 	.byte	0x03, 0x5f
        /*0072*/ 	.short	0x0101


	//----- nvinfo : EIATTR_VRC_CTA_INIT_COUNT
	.align		4
        /*0074*/ 	.byte	0x02, 0x4a
	.zero		1
	.zero		1


	//----- nvinfo : EIATTR_EXIT_INSTR_OFFSETS
	.align		4
        /*0078*/ 	.byte	0x04, 0x1c
        /*007a*/ 	.short	(.L_81 - .L_80)


	//   ....[0]....
.L_80:
        /*007c*/ 	.word	0x000000c0


	//   ....[1]....
        /*0080*/ 	.word	0x00000190


	//----- nvinfo : EIATTR_CBANK_PARAM_SIZE
	.align		4
.L_81:
        /*0084*/ 	.byte	0x03, 0x19
        /*0086*/ 	.short	0x0024


	//----- nvinfo : EIATTR_PARAM_CBANK
	.align		4
        /*0088*/ 	.byte	0x04, 0x0a
        /*008a*/ 	.short	(.L_83 - .L_82)
	.align		4
.L_82:
        /*008c*/ 	.word	index@(.nv.constant0._Z3s2hiiPfiP6__halfi)
        /*0090*/ 	.short	0x0380
        /*0092*/ 	.short	0x0024


	//----- nvinfo : EIATTR_SW_WAR
	.align		4
.L_83:
        /*0094*/ 	.byte	0x04, 0x36
        /*0096*/ 	.short	(.L_85 - .L_84)
.L_84:
        /*0098*/ 	.word	0x00000008
.L_85:


//--------------------- .nv.callgraph             --------------------------
	.section	.nv.callgraph,"",@"SHT_CUDA_CALLGRAPH"
	.align	4
	.sectionentsize	8
	.align		4
        /*0000*/ 	.word	0x00000000
	.align		4
        /*0004*/ 	.word	0xffffffff
	.align		4
        /*0008*/ 	.word	0x00000000
	.align		4
        /*000c*/ 	.word	0xfffffffe
	.align		4
        /*0010*/ 	.word	0x00000000
	.align		4
        /*0014*/ 	.word	0xfffffffd
	.align		4
        /*0018*/ 	.word	0x00000000
	.align		4
        /*001c*/ 	.word	0xfffffffc


//--------------------- .text._Z3rbfIffEviiPT_iS1_S1_S1_iT0_S1_S1_ --------------------------
	.section	.text._Z3rbfIffEviiPT_iS1_S1_S1_iT0_S1_S1_,"ax",@progbits
	.align	128
        .global         _Z3rbfIffEviiPT_iS1_S1_S1_iT0_S1_S1_
        .type           _Z3rbfIffEviiPT_iS1_S1_S1_iT0_S1_S1_,@function
        .size           _Z3rbfIffEviiPT_iS1_S1_S1_iT0_S1_S1_,(.L_x_7 - _Z3rbfIffEviiPT_iS1_S1_S1_iT0_S1_S1_)
        .other          _Z3rbfIffEviiPT_iS1_S1_S1_iT0_S1_S1_,@"STO_CUDA_ENTRY STV_DEFAULT"
_Z3rbfIffEviiPT_iS1_S1_S1_iT0_S1_S1_:
.text._Z3rbfIffEviiPT_iS1_S1_S1_iT0_S1_S1_:
[----:B------:R-:W-:Y:S01]  /*0000*/  LDC R1, c[0x0][0x37c] ;  /* 0x0000df00ff017b82 */ /* 0x000fe20000000800 */
[----:B------:R-:W0:Y:S07]  /*0010*/  S2R R2, SR_TID.Y ;  /* 0x0000000000027919 */ /* 0x000e2e0000002200 */
[----:B------:R-:W1:Y:S01]  /*0020*/  LDC R0, c[0x0][0x360] ;  /* 0x0000d800ff007b82 */ /* 0x000e620000000800 */
[----:B------:R-:W2:Y:S01]  /*0030*/  LDCU.64 UR6, c[0x0][0x380] ;  /* 0x00007000ff0677ac */ /* 0x000ea20008000a00 */
[----:B------:R-:W1:Y:S06]  /*0040*/  S2R R5, SR_TID.X ;  /* 0x0000000000057919 */ /* 0x000e6c0000002100 */
[----:B------:R-:W0:Y:S08]  /*0050*/  S2UR UR5, SR_CTAID.Y ;  /* 0x00000000000579c3 */ /* 0x000e300000002600 */
[----:B------:R-:W0:Y:S08]  /*0060*/  LDC R3, c[0x0][0x364] ;  /* 0x0000d900ff037b82 */ /* 0x000e300000000800 */
[----:B------:R-:W1:Y:S01]  /*0070*/  S2UR UR4, SR_CTAID.X ;  /* 0x00000000000479c3 */ /* 0x000e620000002500 */
[----:B0-----:R-:W-:-:S05]  /*0080*/  IMAD R3, R3, UR5, R2 ;  /* 0x0000000503037c24 */ /* 0x001fca000f8e0202 */
[----:B--2---:R-:W-:Y:S01]  /*0090*/  ISETP.GE.AND P0, PT, R3, UR7, PT ;  /* 0x0000000703007c0c */ /* 0x004fe2000bf06270 */
[----:B-1----:R-:W-:-:S05]  /*00a0*/  IMAD R0, R0, UR4, R5 ;  /* 0x0000000400007c24 */ /* 0x002fca000f8e0205 */
[----:B------:R-:W-:-:S13]  /*00b0*/  ISETP.GE.OR P0, PT, R0, UR6, P0 ;  /* 0x0000000600007c0c */ /* 0x000fda0008706670 */
[----:B------:R-:W-:Y:S05]  /*00c0*/  @P0 EXIT ;  /* 0x000000000000094d */ /* 0x000fea0003800000 */
[----:B------:R-:W0:Y:S01]  /*00d0*/  LDC.64 R8, c[0x0][0x398] ;  /* 0x0000e600ff087b82 */ /* 0x000e220000000a00 */
[----:B------:R-:W1:Y:S01]  /*00e0*/  LDCU.64 UR6, c[0x0][0x3b0] ;  /* 0x00007600ff0677ac */ /* 0x000e620008000a00 */
[----:B------:R-:W2:Y:S06]  /*00f0*/  LDCU.64 UR4, c[0x0][0x358] ;  /* 0x00006b00ff0477ac */ /* 0x000eac0008000a00 */
[----:B------:R-:W3:Y:S08]  /*0100*/  LDC.64 R10, c[0x0][0x3a0] ;  /* 0x0000e800ff0a7b82 */ /* 0x000ef00000000a00 */
[----:B------:R-:W4:Y:S01]  /*0110*/  LDC.64 R12, c[0x0][0x3a8] ;  /* 0x0000ea00ff0c7b82 */ /* 0x000f220000000a00 */
[----:B-1----:R-:W-:Y:S01]  /*0120*/  IMAD R5, R3, UR6, R0 ;  /* 0x0000000603057c24 */ /* 0x002fe2000f8e0200 */
[----:B------:R-:W1:Y:S01]  /*0130*/  LDCU UR6, c[0x0][0x390] ;  /* 0x00007200ff0677ac */ /* 0x000e620008000800 */
[----:B0-----:R-:W-:-:S05]  /*0140*/  IMAD.WIDE R8, R0, 0x4, R8 ;  /* 0x0000000400087825 */ /* 0x001fca00078e0208 */
[----:B------:R-:W0:Y:S01]  /*0150*/  LDC.64 R6, c[0x0][0x3c0] ;  /* 0x0000f000ff067b82 */ /* 0x000e220000000a00 */
[----:B--2---:R-:W2:Y:S01]  /*0160*/  LDG.E R8, desc[UR4][R8.64] ;  /* 0x0000000408087981 */ /* 0x004ea2000c1e1900 */
[----:B---3--:R-:W-:-:S06]  /*0170*/  IMAD.WIDE.U32 R10, R3, 0x4, R10 ;  /* 0x00000004030a7825 */ /* 0x008fcc00078e000a */
[----:B------:R-:W2:Y:S01]  /*0180*/  LDG.E R11, desc[UR4][R10.64] ;  /* 0x000000040a0b7981 */ /* 0x000ea2000c1e1900 */
[----:B----4-:R-:W-:Y:S02]  /*0190*/  IMAD.WIDE R12, R5, 0x4, R12 ;  /* 0x00000004050c7825 */ /* 0x010fe400078e020c */
[----:B------:R-:W3:Y:S04]  /*01a0*/  LDC.64 R4, c[0x0][0x3b8] ;  /* 0x0000ee00ff047b82 */ /* 0x000ee80000000a00 */
[----:B------:R-:W4:Y:S01]  /*01b0*/  LDG.E R12, desc[UR4][R12.64] ;  /* 0x000000040c0c7981 */ /* 0x000f22000c1e1900 */
[----:B0-----:R-:W-:-:S06]  /*01c0*/  IMAD.WIDE.U32 R6, R3, 0x4, R6 ;  /* 0x0000000403067825 */ /* 0x001fcc00078e0006 */
[----:B------:R-:W5:Y:S01]  /*01d0*/  LDG.E R7, desc[UR4][R6.64] ;  /* 0x0000000406077981 */ /* 0x000f62000c1e1900 */
[----:B---3--:R-:W-:-:S06]  /*01e0*/  IMAD.WIDE R4, R0, 0x4, R4 ;  /* 0x0000000400047825 */ /* 0x008fcc00078e0204 */
[----:B------:R0:W5:Y:S01]  /*01f0*/  LDG.E R4, desc[UR4][R4.64] ;  /* 0x0000000404047981 */ /* 0x000162000c1e1900 */
[----:B-1----:R-:W-:Y:S02]  /*0200*/  IMAD R3, R3, UR6, R0 ;  /* 0x0000000603037c24 */ /* 0x002fe4000f8e0200 */
[----:B--2---:R-:W-:Y:S02]  /*0210*/  FADD R2, R8, R11 ;  /* 0x0000000b08027221 */ /* 0x004fe40000000000 */
[----:B------:R-:W1:Y:S01]  /*0220*/  LDC.64 R8, c[0x0][0x388] ;  /* 0x0000e200ff087b82 */ /* 0x000e620000000a00 */
[----:B----4-:R-:W-:-:S04]  /*0230*/  FADD R15, R12, R12 ;  /* 0x0000000c0c0f7221 */ /* 0x010fc80000000000 */
[----:B------:R-:W-:-:S04]  /*0240*/  FADD R2, R2, -R15 ;  /* 0x8000000f02027221 */ /* 0x000fc80000000000 */
[----:B------:R-:W-:-:S04]  /*0250*/  FMUL R2, R2, UR7 ;  /* 0x0000000702027c20 */ /* 0x000fc80008400000 */
[----:B------:R-:W-:-:S05]  /*0260*/  FMUL R10, R2, -1.4426950216293334961 ;  /* 0xbfb8aa3b020a7820 */ /* 0x000fca0000400000 */
[----:B------:R-:W-:-:S13]  /*0270*/  FSETP.GEU.AND P0, PT, R10, -126, PT ;  /* 0xc2fc00000a00780b */ /* 0x000fda0003f0e000 */
[----:B------:R-:W-:-:S04]  /*0280*/  @!P0 FMUL R10, R10, 0.5 ;  /* 0x3f0000000a0a8820 */ /* 0x000fc80000400000 */
[----:B0-----:R-:W0:Y:S01]  /*0290*/  MUFU.EX2 R5, R10 ;  /* 0x0000000a00057308 */ /* 0x001e220000000800 */
[----:B-----5:R-:W-:Y:S01]  /*02a0*/  FMUL R4, R4, R7 ;  /* 0x0000000704047220 */ /* 0x020fe20000400000 */
[----:B-1----:R-:W-:-:S04]  /*02b0*/  IMAD.WIDE R2, R3, 0x4, R8 ;  /* 0x0000000403027825 */ /* 0x002fc800078e0208 */
[----:B0-----:R-:W-:-:S04]  /*02c0*/  @!P0 FMUL R5, R5, R5 ;  /* 0x0000000505058220 */ /* 0x001fc80000400000 */
[----:B------:R-:W-:-:S05]  /*02d0*/  FMUL R5, R4, R5 ;  /* 0x0000000504057220 */ /* 0x000fca0000400000 */
[----:B------:R-:W-:Y:S01]  /*02e0*/  STG.E desc[UR4][R2.64], R5 ;  /* 0x0000000502007986 */ /* 0x000fe2000c101904 */
[----:B------:R-:W-:Y:S05]  /*02f0*/  EXIT ;  /* 0x000000000000794d */ /* 0x000fea0003800000 */
.L_x_0:
[----:B------:R-:W-:-:S00]  /*0300*/  BRA `(.L_x_0) ;  /* 0xfffffffc00fc7947 */ /* 0x000fc0000383ffff */
[----:B------:R-:W-:-:S00]  /*0310*/  NOP ;  /* 0x0000000000007918 */ /* 0x000fc00000000000 */
        /* <DEDUP_REMOVED lines=14> */
.L_x_7:


//--------------------- .text._Z7vecnormIfEvPT_iS1_ii --------------------------
	.section	.text._Z7vecnormIfEvPT_iS1_ii,"ax",@progbits
	.align	128
        .global         _Z7vecnormIfEvPT_iS1_ii
        .type           _Z7vecnormIfEvPT_iS1_ii,@function
        .size           _Z7vecnormIfEvPT_iS1_ii,(.L_x_8 - _Z7vecnormIfEvPT_iS1_ii)
        .other          _Z7vecnormIfEvPT_iS1_ii,@"STO_CUDA_ENTRY STV_DEFAULT"
_Z7vecnormIfEvPT_iS1_ii:
.text._Z7vecnormIfEvPT_iS1_ii:
[----:B------:R-:W-:Y:S01]  /*0000*/  LDC R1, c[0x0][0x37c] ;  /* 0x0000df00ff017b82 */ /* 0x000fe20000000800 */
[----:B------:R-:W0:Y:S07]  /*0010*/  S2R R3, SR_TID.X ;  /* 0x0000000000037919 */ /* 0x000e2e0000002100 */
[----:B------:R-:W0:Y:S01]  /*0020*/  S2UR UR4, SR_CTAID.X ;  /* 0x00000000000479c3 */ /* 0x000e220000002500 */
[----:B------:R-:W1:Y:S07]  /*0030*/  LDCU UR5, c[0x0][0x398] ;  /* 0x00007300ff0577ac */ /* 0x000e6e0008000800 */
[----:B------:R-:W0:Y:S02]  /*0040*/  LDC R0, c[0x0][0x360] ;  /* 0x0000d800ff007b82 */ /* 0x000e240000000800 */
[----:B0-----:R-:W-:-:S05]  /*0050*/  IMAD R0, R0, UR4, R3 ;  /* 0x0000000400007c24 */ /* 0x001fca000f8e0203 */
[----:B-1----:R-:W-:-:S13]  /*0060*/  ISETP.GE.AND P0, PT, R0, UR5, PT ;  /* 0x0000000500007c0c */ /* 0x002fda000bf06270 */
[----:B------:R-:W-:Y:S05]  /*0070*/  @P0 EXIT ;  /* 0x000000000000094d */ /* 0x000fea0003800000 */
[----:B------:R-:W0:Y:S01]  /*0080*/  LDCU UR6, c[0x0][0x39c] ;  /* 0x00007380ff0677ac */ /* 0x000e220008000800 */
[----:B------:R-:W-:Y:S01]  /*0090*/  HFMA2 R13, -RZ, RZ, 0, 0 ;  /* 0x00000000ff0d7431 */ /* 0x000fe200000001ff */
[----:B------:R-:W1:Y:S01]  /*00a0*/  LDCU.64 UR8, c[0x0][0x358] ;  /* 0x00006b00ff0877ac */ /* 0x000e620008000a00 */
[----:B0-----:R-:W-:-:S09]  /*00b0*/  UISETP.GE.AND UP0, UPT, UR6, 0x1, UPT ;  /* 0x000000010600788c */ /* 0x001fd2000bf06270 */
[----:B-1----:R-:W-:Y:S05]  /*00c0*/  BRA.U !UP0, `(.L_x_1) ;  /* 0x0000000108a07547 */ /* 0x002fea000b800000 */
[----:B------:R-:W-:Y:S01]  /*00d0*/  UISETP.GE.U32.AND UP1, UPT, UR6, 0x4, UPT ;  /* 0x000000040600788c */ /* 0x000fe2000bf26070 */
[----:B------:R-:W-:Y:S01]  /*00e0*/  MOV R13, RZ ;  /* 0x000000ff000d7202 */ /* 0x000fe20000000f00 */
[----:B------:R-:W-:Y:S01]  /*00f0*/  ULOP3.LUT UR5, UR6, 0x3, URZ, 0xc0, !UPT ;  /* 0x0000000306057892 */ /* 0x000fe2000f8ec0ff */
[----:B------:R-:W-:-:S03]  /*0100*/  UMOV UR4, URZ ;  /* 0x000000ff00047c82 */ /* 0x000fc60008000000 */
[----:B------:R-:W-:-:S03]  /*0110*/  UISETP.NE.AND UP0, UPT, UR5, URZ, UPT ;  /* 0x000000ff0500728c */ /* 0x000fc6000bf05270 */
[----:B------:R-:W-:Y:S08]  /*0120*/  BRA.U !UP1, `(.L_x_2) ;  /* 0x0000000109587547 */ /* 0x000ff0000b800000 */
[----:B------:R-:W0:Y:S01]  /*0130*/  LDC R17, c[0x0][0x388] ;  /* 0x0000e200ff117b82 */ /* 0x000e220000000800 */
[----:B------:R-:W-:Y:S01]  /*0140*/  ULOP3.LUT UR4, UR6, 0x7ffffffc, URZ, 0xc0, !UPT ;  /* 0x7ffffffc06047892 */ /* 0x000fe2000f8ec0ff */
[----:B------:R-:W-:Y:S02]  /*0150*/  MOV R13, RZ ;  /* 0x000000ff000d7202 */ /* 0x000fe40000000f00 */
[----:B------:R-:W-:Y:S01]  /*0160*/  MOV R15, R0 ;  /* 0x00000000000f7202 */ /* 0x000fe20000000f00 */
[----:B------:R-:W-:-:S03]  /*0170*/  UIADD3 UR6, UPT, UPT, -UR4, URZ, URZ ;  /* 0x000000ff04067290 */ /* 0x000fc6000fffe1ff */
[----:B------:R-:W1:Y:S09]  /*0180*/  LDC.64 R2, c[0x0][0x380] ;  /* 0x0000e000ff027b82 */ /* 0x000e720000000a00 */
.L_x_3:
[----:B-1----:R-:W-:-:S04]  /*0190*/  IMAD.WIDE R4, R15, 0x4, R2 ;  /* 0x000000040f047825 */ /* 0x002fc800078e0202 */
[C---:B0-----:R-:W-:Y:S02]  /*01a0*/  IMAD.WIDE R6, R17.reuse, 0x4, R4 ;  /* 0x0000000411067825 */ /* 0x041fe400078e0204 */
[----:B------:R-:W2:Y:S02]  /*01b0*/  LDG.E R4, desc[UR8][R4.64] ;  /* 0x0000000804047981 */ /* 0x000ea4000c1e1900 */
[C---:B------:R-:W-:Y:S02]  /*01c0*/  IMAD.WIDE R8, R17.reuse, 0x4, R6 ;  /* 0x0000000411087825 */ /* 0x040fe400078e0206 */
[----:B------:R-:W3:Y:S02]  /*01d0*/  LDG.E R6, desc[UR8][R6.64] ;  /* 0x0000000806067981 */ /* 0x000ee4000c1e1900 */
[C---:B------:R-:W-:Y:S02]  /*01e0*/  IMAD.WIDE R10, R17.reuse, 0x4, R8 ;  /* 0x00000004110a7825 */ /* 0x040fe400078e0208 */
[----:B------:R-:W4:Y:S04]  /*01f0*/  LDG.E R8, desc[UR8][R8.64] ;  /* 0x0000000808087981 */ /* 0x000f28000c1e1900 */
[----:B------:R-:W5:Y:S01]  /*0200*/  LDG.E R10, desc[UR8][R10.64] ;  /* 0x000000080a0a7981 */ /* 0x000f62000c1e1900 */
[----:B------:R-:W-:Y:S01]  /*0210*/  UIADD3 UR6, UPT, UPT, UR6, 0x4, URZ ;  /* 0x0000000406067890 */ /* 0x000fe2000fffe0ff */
[----:B------:R-:W-:-:S03]  /*0220*/  LEA R15, R17, R15, 0x2 ;  /* 0x0000000f110f7211 */ /* 0x000fc600078e10ff */
[----:B------:R-:W-:Y:S01]  /*0230*/  UISETP.NE.AND UP1, UPT, UR6, URZ, UPT ;  /* 0x000000ff0600728c */ /* 0x000fe2000bf25270 */
[----:B--2---:R-:W-:-:S04]  /*0240*/  FFMA R13, R4, R4, R13 ;  /* 0x00000004040d7223 */ /* 0x004fc8000000000d */
[----:B---3--:R-:W-:-:S04]  /*0250*/  FFMA R13, R6, R6, R13 ;  /* 0x00000006060d7223 */ /* 0x008fc8000000000d */
[----:B----4-:R-:W-:-:S04]  /*0260*/  FFMA R13, R8, R8, R13 ;  /* 0x00000008080d7223 */ /* 0x010fc8000000000d */
[----:B-----5:R-:W-:Y:S01]  /*0270*/  FFMA R13, R10, R10, R13 ;  /* 0x0000000a0a0d7223 */ /* 0x020fe2000000000d */
[----:B------:R-:W-:Y:S06]  /*0280*/  BRA.U UP1, `(.L_x_3) ;  /* 0xfffffffd01c07547 */ /* 0x000fec000b83ffff */
.L_x_2:
[----:B------:R-:W-:Y:S05]  /*0290*/  BRA.U !UP0, `(.L_x_1) ;  /* 0x00000001082c7547 */ /* 0x000fea000b800000 */
[----:B------:R-:W0:Y:S01]  /*02a0*/  LDC R6, c[0x0][0x388] ;  /* 0x0000e200ff067b82 */ /* 0x000e220000000800 */
[----:B------:R-:W-:-:S07]  /*02b0*/  UIADD3 UR5, UPT, UPT, -UR5, URZ, URZ ;  /* 0x000000ff05057290 */ /* 0x000fce000fffe1ff */
[----:B------:R-:W1:Y:S01]  /*02c0*/  LDC.64 R4, c[0x0][0x380] ;  /* 0x0000e000ff047b82 */ /* 0x000e620000000a00 */
[----:B0-----:R-:W-:-:S07]  /*02d0*/  IMAD R7, R6, UR4, R0 ;  /* 0x0000000406077c24 */ /* 0x001fce000f8e0200 */
.L_x_4:
[----:B-1----:R-:W-:-:S06]  /*02e0*/  IMAD.WIDE R2, R7, 0x4, R4 ;  /* 0x0000000407027825 */ /* 0x002fcc00078e0204 */
[----:B------:R-:W2:Y:S01]  /*02f0*/  LDG.E R2, desc[UR8][R2.64] ;  /* 0x0000000802027981 */ /* 0x000ea2000c1e1900 */
[----:B------:R-:W-:Y:S01]  /*0300*/  UIADD3 UR5, UPT, UPT, UR5, 0x1, URZ ;  /* 0x0000000105057890 */ /* 0x000fe2000fffe0ff */
[----:B------:R-:W-:-:S03]  /*0310*/  IADD3 R7, PT, PT, R7, R6, RZ ;  /* 0x0000000607077210 */ /* 0x000fc60007ffe0ff */
[----:B------:R-:W-:Y:S01]  /*0320*/  UISETP.NE.AND UP0, UPT, UR5, URZ, UPT ;  /* 0x000000ff0500728c */ /* 0x000fe2000bf05270 */
[----:B--2---:R-:W-:-:S08]  /*0330*/  FFMA R13, R2, R2, R13 ;  /* 0x00000002020d7223 */ /* 0x004fd0000000000d */
[----:B------:R-:W-:Y:S05]  /*0340*/  BRA.U UP0, `(.L_x_4) ;  /* 0xfffffffd00e47547 */ /* 0x000fea000b83ffff */
.L_x_1:
[----:B------:R-:W0:Y:S02]  /*0350*/  LDC.64 R2, c[0x0][0x390] ;  /* 0x0000e400ff027b82 */ /* 0x000e240000000a00 */
[----:B0-----:R-:W-:-:S05]  /*0360*/  IMAD.WIDE R2, R0, 0x4, R2 ;  /* 0x0000000400027825 */ /* 0x001fca00078e0202 */
[----:B------:R-:W-:Y:S01]  /*0370*/  STG.E desc[UR8][R2.64], R13 ;  /* 0x0000000d02007986 */ /* 0x000fe2000c101908 */
[----:B------:R-:W-:Y:S05]  /*0380*/  EXIT ;  /* 0x000000000000794d */ /* 0x000fea0003800000 */
.L_x_5:
        /* <DEDUP_REMOVED lines=15> */
.L_x_8:


//--------------------- .text._Z3s2hiiPfiP6__halfi --------------------------
	.section	.text._Z3s2hiiPfiP6__halfi,"ax",@progbits
	.align	128
        .global         _Z3s2hiiPfiP6__halfi
        .type           _Z3s2hiiPfiP6__halfi,@function
        .size           _Z3s2hiiPfiP6__halfi,(.L_x_9 - _Z3s2hiiPfiP6__halfi)
        .other          _Z3s2hiiPfiP6__halfi,@"STO_CUDA_ENTRY STV_DEFAULT"
_Z3s2hiiPfiP6__halfi:
.text._Z3s2hiiPfiP6__halfi:
[----:B------:R-:W-:Y:S01]  /*0000*/  LDC R1, c[0x0][0x37c] ;  /* 0x0000df00ff017b82 */ /* 0x000fe20000000800 */
[----:B------:R-:W0:Y:S01]  /*0010*/  S2R R7, SR_TID.Y ;  /* 0x0000000000077919 */ /* 0x000e220000002200 */
[----:B------:R-:W1:Y:S01]  /*0020*/  LDCU UR4, c[0x0][0x360] ;  /* 0x00006c00ff0477ac */ /* 0x000e620008000800 */
[----:B------:R-:W0:Y:S01]  /*0030*/  S2R R2, SR_CTAID.Y ;  /* 0x0000000000027919 */ /* 0x000e220000002600 */
[----:B------:R-:W0:Y:S01]  /*0040*/  LDCU UR5, c[0x0][0x364] ;  /* 0x00006c80ff0577ac */ /* 0x000e220008000800 */
[----:B------:R-:W1:Y:S01]  /*0050*/  S2R R0, SR_TID.X ;  /* 0x0000000000007919 */ /* 0x000e620000002100 */
[----:B------:R-:W2:Y:S01]  /*0060*/  LDCU.64 UR6, c[0x0][0x380] ;  /* 0x00007000ff0677ac */ /* 0x000ea20008000a00 */
[----:B------:R-:W1:Y:S01]  /*0070*/  S2R R3, SR_CTAID.X ;  /* 0x0000000000037919 */ /* 0x000e620000002500 */
[----:B0-----:R-:W-:-:S05]  /*0080*/  IMAD R7, R2, UR5, R7 ;  /* 0x0000000502077c24 */ /* 0x001fca000f8e0207 */
[----:B--2---:R-:W-:Y:S01]  /*0090*/  ISETP.GE.AND P0, PT, R7, UR7, PT ;  /* 0x0000000707007c0c */ /* 0x004fe2000bf06270 */
[----:B-1----:R-:W-:-:S05]  /*00a0*/  IMAD R0, R3, UR4, R0 ;  /* 0x0000000403007c24 */ /* 0x002fca000f8e0200 */
[----:B------:R-:W-:-:S13]  /*00b0*/  ISETP.GE.OR P0, PT, R0, UR6, P0 ;  /* 0x0000000600007c0c */ /* 0x000fda0008706670 */
[----:B------:R-:W-:Y:S05]  /*00c0*/  @P0 EXIT ;  /* 0x000000000000094d */ /* 0x000fea0003800000 */
[----:B------:R-:W0:Y:S01]  /*00d0*/  LDC.64 R2, c[0x0][0x388] ;  /* 0x0000e200ff027b82 */ /* 0x000e220000000a00 */
[----:B------:R-:W1:Y:S01]  /*00e0*/  LDCU UR6, c[0x0][0x390] ;  /* 0x00007200ff0677ac */ /* 0x000e620008000800 */
[----:B------:R-:W2:Y:S01]  /*00f0*/  LDCU.64 UR4, c[0x0][0x358] ;  /* 0x00006b00ff0477ac */ /* 0x000ea20008000a00 */
[----:B-1----:R-:W-:Y:S01]  /*0100*/  IMAD R5, R7, UR6, R0 ;  /* 0x0000000607057c24 */ /* 0x002fe2000f8e0200 */
[----:B------:R-:W1:Y:S03]  /*0110*/  LDCU UR6, c[0x0][0x3a0] ;  /* 0x00007400ff0677ac */ /* 0x000e660008000800 */
[----:B0-----:R-:W-:Y:S02]  /*0120*/  IMAD.WIDE R2, R5, 0x4, R2 ;  /* 0x0000000405027825 */ /* 0x001fe400078e0202 */
[----:B------:R-:W0:Y:S04]  /*0130*/  LDC.64 R4, c[0x0][0x398] ;  /* 0x0000e600ff047b82 */ /* 0x000e280000000a00 */
[----:B--2---:R-:W2:Y:S01]  /*0140*/  LDG.E R2, desc[UR4][R2.64] ;  /* 0x0000000402027981 */ /* 0x004ea2000c1e1900 */
[----:B-1----:R-:W-:-:S04]  /*0150*/  IMAD R7, R7, UR6, R0 ;  /* 0x0000000607077c24 */ /* 0x002fc8000f8e0200 */
[----:B0-----:R-:W-:Y:S01]  /*0160*/  IMAD.WIDE R4, R7, 0x2, R4 ;  /* 0x0000000207047825 */ /* 0x001fe200078e0204 */
[----:B--2---:R-:W-:-:S05]  /*0170*/  F2FP.F16.F32.PACK_AB R0, RZ, R2 ;  /* 0x00000002ff00723e */ /* 0x004fca00000000ff */
[----:B------:R-:W-:Y:S01]  /*0180*/  STG.E.U16 desc[UR4][R4.64], R0 ;  /* 0x0000000004007986 */ /* 0x000fe2000c101504 */
[----:B------:R-:W-:Y:S05]  /*0190*/  EXIT ;  /* 0x000000000000794d */ /* 0x000fea0003800000 */
.L_x_6:
        /* <DEDUP_REMOVED lines=14> */
.L_x_9:


//--------------------- .nv.shared.reserved.0     --------------------------
	.section	.nv.shared.reserved.0,"aw",@nobits
	.weak		__nv_reservedSMEM_offset_0_alias
	.size		__nv_reservedSMEM_offset_0_alias, 0, 64
	.other		__nv_reservedSMEM_offset_0_alias,@"STO_CUDA_RESERVED_SHARED STV_DEFAULT"
__nv_reservedSMEM_offset_0_alias:
	.zero		0
	.zero		64


//--------------------- .nv.constant0._Z3rbfIffEviiPT_iS1_S1_S1_iT0_S1_S1_ --------------------------
	.section	.nv.constant0._Z3rbfIffEviiPT_iS1_S1_S1_iT0_S1_S1_,"a",@progbits
	.sectionflags	@""
	.align	4
.nv.constant0._Z3rbfIffEviiPT_iS1_S1_S1_iT0_S1_S1_:
	.zero		968


//--------------------- .nv.constant0._Z7vecnormIfEvPT_iS1_ii --------------------------
	.section	.nv.constant0._Z7vecnormIfEvPT_iS1_ii,"a",@progbits
	.sectionflags	@""
	.align	4
.nv.constant0._Z7vecnormIfEvPT_iS1_ii:
	.zero		928


//--------------------- .nv.constant0._Z3s2hiiPfiP6__halfi --------------------------
	.section	.nv.constant0._Z3s2hiiPfiP6__halfi,"a",@progbits
	.sectionflags	@""
	.align	4
.nv.constant0._Z3s2hiiPfiP6__halfi:
	.zero		932


//--------------------- SYMBOLS --------------------------

	.type		.nv.reservedSmem.offset0,@object
	.size		.nv.reservedSmem.offset0,0x4
